//
// Generated by NVIDIA NVVM Compiler
//
// Compiler Build ID: CL-36424714
// Cuda compilation tools, release 13.0, V13.0.88
// Based on NVVM 20.0.0
//

.version 9.0
.target sm_100
.address_size 64

	// .globl	_Z12sleep_kernelv

.visible .entry _Z12sleep_kernelv()
{
	.reg .b32 	%r<2>;

	mov.b32 	%r1, 500;
	// begin inline asm
	nanosleep.u32 %r1;
	// end inline asm
	ret;

}


// ===== COMPILED SASS (sm_100) =====

	.target	sm_100

	.elftype	@"ET_EXEC"


//--------------------- .note.nv.tkinfo           --------------------------
	.section	.note.nv.tkinfo,"",@"SHT_NOTE"
	.sectionflags	@"SHF_NOTE_NV_TKINFO"
	.tkinfo
        /*0018*/ 	.word	0x00000002
        /*0030*/ 	.string	""
        /*0030*/ 	.string	"ptxas"
        /*0030*/ 	.string	"Cuda compilation tools, release 13.0, V13.0.88"
        /*0030*/ 	.string	"Build cuda_13.0.r13.0/compiler.36424714_0"
        /*0030*/ 	.string	"-arch sm_100 -m 64 "



//--------------------- .note.nv.cuinfo           --------------------------
	.section	.note.nv.cuinfo,"",@"SHT_NOTE"
	.sectionflags	@"SHF_NOTE_NV_CUINFO"
        /*0018*/ 	.short	0x0002
        /*001a*/ 	.short	0x0064
        /*001c*/ 	.short	0x0082
	.zero		2


//--------------------- .nv.info                  --------------------------
	.section	.nv.info,"",@"SHT_CUDA_INFO"
	.align	4


	//----- nvinfo : EIATTR_REGCOUNT
	.align		4
        /*0000*/ 	.byte	0x04, 0x2f
        /*0002*/ 	.short	(.L_1 - .L_0)
	.align		4
.L_0:
        /*0004*/ 	.word	index@(_Z12sleep_kernelv)
        /*0008*/ 	.word	0x00000004


	//----- nvinfo : EIATTR_FRAME_SIZE
	.align		4
.L_1:
        /*000c*/ 	.byte	0x04, 0x11
        /*000e*/ 	.short	(.L_3 - .L_2)
	.align		4
.L_2:
        /*0010*/ 	.word	index@(_Z12sleep_kernelv)
        /*0014*/ 	.word	0x00000000


	//----- nvinfo : EIATTR_MIN_STACK_SIZE
	.align		4
.L_3:
        /*0018*/ 	.byte	0x04, 0x12
        /*001a*/ 	.short	(.L_5 - .L_4)
	.align		4
.L_4:
        /*001c*/ 	.word	index@(_Z12sleep_kernelv)
        /*0020*/ 	.word	0x00000000
.L_5:


//--------------------- .nv.compat                --------------------------
	.section	.nv.compat,"",@"SHT_CUDA_COMPAT_INFO"
	.align	4
        /*0000*/ 	.byte	0x02, 0x09, 0x00, 0x00, 0x02, 0x02, 0x01, 0x00, 0x02, 0x05, 0x05, 0x00, 0x03, 0x07, 0x01, 0x01
        /*0010*/ 	.byte	0x02, 0x03, 0x00, 0x00, 0x02, 0x06, 0x01, 0x00, 0x04, 0x0b, 0x08, 0x00, 0x09, 0x00, 0x00, 0x00
        /*0020*/ 	.byte	0x00, 0x00, 0x00, 0x00


//--------------------- .nv.info._Z12sleep_kernelv --------------------------
	.section	.nv.info._Z12sleep_kernelv,"",@"SHT_CUDA_INFO"
	.sectionflags	@""
	.align	4


	//----- nvinfo : EIATTR_CUDA_API_VERSION
	.align		4
        /*0000*/ 	.byte	0x04, 0x37
        /*0002*/ 	.short	(.L_7 - .L_6)
.L_6:
        /*0004*/ 	.word	0x00000082


	//----- nvinfo : EIATTR_SPARSE_MMA_MASK
	.align		4
.L_7:
        /*0008*/ 	.byte	0x03, 0x50
        /*000a*/ 	.short	0x0000


	//----- nvinfo : EIATTR_MAXREG_COUNT
	.align		4
        /*000c*/ 	.byte	0x03, 0x1b
        /*000e*/ 	.short	0x00ff


	//----- nvinfo : EIATTR_MERCURY_ISA_VERSION
	.align		4
        /*0010*/ 	.byte	0x03, 0x5f
        /*0012*/ 	.short	0x0101


	//----- nvinfo : EIATTR_VRC_CTA_INIT_COUNT
	.align		4
        /*0014*/ 	.byte	0x02, 0x4a
	.zero		1
	.zero		1


	//----- nvinfo : EIATTR_EXIT_INSTR_OFFSETS
	.align		4
        /*0018*/ 	.byte	0x04, 0x1c
        /*001a*/ 	.short	(.L_9 - .L_8)


	//   ....[0]....
.L_8:
        /*001c*/ 	.word	0x00000020


	//----- nvinfo : EIATTR_SW_WAR
	.align		4
.L_9:
        /*0020*/ 	.byte	0x04, 0x36
        /*0022*/ 	.short	(.L_11 - .L_10)
.L_10:
        /*0024*/ 	.word	0x00000008
.L_11:


//--------------------- .nv.callgraph             --------------------------
	.section	.nv.callgraph,"",@"SHT_CUDA_CALLGRAPH"
	.align	4
	.sectionentsize	8
	.align		4
        /*0000*/ 	.word	0x00000000
	.align		4
        /*0004*/ 	.word	0xffffffff
	.align		4
        /*0008*/ 	.word	0x00000000
	.align		4
        /*000c*/ 	.word	0xfffffffe
	.align		4
        /*0010*/ 	.word	0x00000000
	.align		4
        /*0014*/ 	.word	0xfffffffd
	.align		4
        /*0018*/ 	.word	0x00000000
	.align		4
        /*001c*/ 	.word	0xfffffffc


//--------------------- .text._Z12sleep_kernelv   --------------------------
	.section	.text._Z12sleep_kernelv,"ax",@progbits
	.align	128
        .global         _Z12sleep_kernelv
        .type           _Z12sleep_kernelv,@function
        .size           _Z12sleep_kernelv,(.L_x_1 - _Z12sleep_kernelv)
        .other          _Z12sleep_kernelv,@"STO_CUDA_ENTRY STV_DEFAULT"
_Z12sleep_kernelv:
.text._Z12sleep_kernelv:
[----:B------:R-:W-:Y:S01]  /*0000*/  LDC R1, c[0x0][0x37c] ;  /* 0x0000df00ff017b82 */ /* 0x000fe20000000800 */
[----:B------:R-:W-:Y:S05]  /*0010*/  NANOSLEEP 0x1f4 ;  /* 0x000001f40000795d */ /* 0x000fea0003800000 */
[----:B------:R-:W-:Y:S05]  /*0020*/  EXIT ;  /* 0x000000000000794d */ /* 0x000fea0003800000 */
.L_x_0:
[----:B------:R-:W-:-:S00]  /*0030*/  BRA `(.L_x_0) ;  /* 0xfffffffc00fc7947 */ /* 0x000fc0000383ffff */
[----:B------:R-:W-:-:S00]  /*0040*/  NOP ;  /* 0x0000000000007918 */ /* 0x000fc00000000000 */
        /* <DEDUP_REMOVED lines=11> */
.L_x_1:


//--------------------- .nv.shared.reserved.0     --------------------------
	.section	.nv.shared.reserved.0,"aw",@nobits
	.weak		__nv_reservedSMEM_offset_0_alias
	.size		__nv_reservedSMEM_offset_0_alias, 0, 64
	.other		__nv_reservedSMEM_offset_0_alias,@"STO_CUDA_RESERVED_SHARED STV_DEFAULT"
__nv_reservedSMEM_offset_0_alias:
	.zero		0
	.zero		64


//--------------------- .nv.constant0._Z12sleep_kernelv --------------------------
	.section	.nv.constant0._Z12sleep_kernelv,"a",@progbits
	.sectionflags	@""
	.align	4
.nv.constant0._Z12sleep_kernelv:
	.zero		896


//--------------------- SYMBOLS --------------------------

	.type		.nv.reservedSmem.offset0,@object
	.size		.nv.reservedSmem.offset0,0x4
